//
// Generated by NVIDIA NVVM Compiler
//
// Compiler Build ID: CL-36424714
// Cuda compilation tools, release 13.0, V13.0.88
// Based on NVVM 20.0.0
//

.version 9.0
.target sm_100
.address_size 64

	// .globl	_Z17no_0e_tmpE_kerneliiiPdS_S_S_S_S_
.extern .shared .align 16 .b8 cache[];

.visible .entry _Z17no_0e_tmpE_kerneliiiPdS_S_S_S_S_(
	.param .u32 _Z17no_0e_tmpE_kerneliiiPdS_S_S_S_S__param_0,
	.param .u32 _Z17no_0e_tmpE_kerneliiiPdS_S_S_S_S__param_1,
	.param .u32 _Z17no_0e_tmpE_kerneliiiPdS_S_S_S_S__param_2,
	.param .u64 .ptr .align 1 _Z17no_0e_tmpE_kerneliiiPdS_S_S_S_S__param_3,
	.param .u64 .ptr .align 1 _Z17no_0e_tmpE_kerneliiiPdS_S_S_S_S__param_4,
	.param .u64 .ptr .align 1 _Z17no_0e_tmpE_kerneliiiPdS_S_S_S_S__param_5,
	.param .u64 .ptr .align 1 _Z17no_0e_tmpE_kerneliiiPdS_S_S_S_S__param_6,
	.param .u64 .ptr .align 1 _Z17no_0e_tmpE_kerneliiiPdS_S_S_S_S__param_7,
	.param .u64 .ptr .align 1 _Z17no_0e_tmpE_kerneliiiPdS_S_S_S_S__param_8
)
{
	.reg .pred 	%p<5>;
	.reg .b32 	%r<10>;
	.reg .b64 	%rd<6>;
	.reg .b64 	%fd<4>;

	ld.param.u64 	%rd1, [_Z17no_0e_tmpE_kerneliiiPdS_S_S_S_S__param_8];
	mov.u32 	%r9, %ntid.x;
	mov.u32 	%r2, %tid.x;
	shl.b32 	%r6, %r2, 3;
	mov.u32 	%r7, cache;
	add.s32 	%r3, %r7, %r6;
	mov.b64 	%rd2, 0;
	st.shared.u64 	[%r3], %rd2;
	bar.sync 	0;
	setp.lt.u32 	%p1, %r9, 2;
	@%p1 bra 	$L__BB0_4;
$L__BB0_1:
	shr.u32 	%r5, %r9, 1;
	setp.ge.u32 	%p2, %r2, %r5;
	@%p2 bra 	$L__BB0_3;
	ld.shared.f64 	%fd1, [%r3];
	add.f64 	%fd2, %fd1, 0d0000000000000000;
	st.shared.f64 	[%r3], %fd2;
$L__BB0_3:
	bar.sync 	0;
	setp.gt.u32 	%p3, %r9, 3;
	mov.u32 	%r9, %r5;
	@%p3 bra 	$L__BB0_1;
$L__BB0_4:
	setp.ne.s32 	%p4, %r2, 0;
	@%p4 bra 	$L__BB0_6;
	ld.shared.f64 	%fd3, [cache];
	mov.u32 	%r8, %ctaid.x;
	cvta.to.global.u64 	%rd3, %rd1;
	mul.wide.u32 	%rd4, %r8, 8;
	add.s64 	%rd5, %rd3, %rd4;
	st.global.f64 	[%rd5], %fd3;
$L__BB0_6:
	ret;

}


// ===== COMPILED SASS (sm_100) =====

	.target	sm_100

	.elftype	@"ET_EXEC"


//--------------------- .note.nv.tkinfo           --------------------------
	.section	.note.nv.tkinfo,"",@"SHT_NOTE"
	.sectionflags	@"SHF_NOTE_NV_TKINFO"
	.tkinfo
        /*0018*/ 	.word	0x00000002
        /*0030*/ 	.string	""
        /*0030*/ 	.string	"ptxas"
        /*0030*/ 	.string	"Cuda compilation tools, release 13.0, V13.0.88"
        /*0030*/ 	.string	"Build cuda_13.0.r13.0/compiler.36424714_0"
        /*0030*/ 	.string	"-arch sm_100 -m 64 "



//--------------------- .note.nv.cuinfo           --------------------------
	.section	.note.nv.cuinfo,"",@"SHT_NOTE"
	.sectionflags	@"SHF_NOTE_NV_CUINFO"
        /*0018*/ 	.short	0x0002
        /*001a*/ 	.short	0x0064
        /*001c*/ 	.short	0x0082
	.zero		2


//--------------------- .nv.info                  --------------------------
	.section	.nv.info,"",@"SHT_CUDA_INFO"
	.align	4


	//----- nvinfo : EIATTR_REGCOUNT
	.align		4
        /*0000*/ 	.byte	0x04, 0x2f
        /*0002*/ 	.short	(.L_1 - .L_0)
	.align		4
.L_0:
        /*0004*/ 	.word	index@(_Z17no_0e_tmpE_kerneliiiPdS_S_S_S_S_)
        /*0008*/ 	.word	0x0000000a


	//----- nvinfo : EIATTR_FRAME_SIZE
	.align		4
.L_1:
        /*000c*/ 	.byte	0x04, 0x11
        /*000e*/ 	.short	(.L_3 - .L_2)
	.align		4
.L_2:
        /*0010*/ 	.word	index@(_Z17no_0e_tmpE_kerneliiiPdS_S_S_S_S_)
        /*0014*/ 	.word	0x00000000


	//----- nvinfo : EIATTR_MIN_STACK_SIZE
	.align		4
.L_3:
        /*0018*/ 	.byte	0x04, 0x12
        /*001a*/ 	.short	(.L_5 - .L_4)
	.align		4
.L_4:
        /*001c*/ 	.word	index@(_Z17no_0e_tmpE_kerneliiiPdS_S_S_S_S_)
        /*0020*/ 	.word	0x00000000
.L_5:


//--------------------- .nv.compat                --------------------------
	.section	.nv.compat,"",@"SHT_CUDA_COMPAT_INFO"
	.align	4
        /*0000*/ 	.byte	0x02, 0x09, 0x00, 0x00, 0x02, 0x02, 0x01, 0x00, 0x02, 0x05, 0x05, 0x00, 0x03, 0x07, 0x01, 0x01
        /*0010*/ 	.byte	0x02, 0x03, 0x00, 0x00, 0x02, 0x06, 0x01, 0x00, 0x04, 0x0b, 0x08, 0x00, 0x01, 0x00, 0x00, 0x00
        /*0020*/ 	.byte	0x00, 0x00, 0x00, 0x00


//--------------------- .nv.info._Z17no_0e_tmpE_kerneliiiPdS_S_S_S_S_ --------------------------
	.section	.nv.info._Z17no_0e_tmpE_kerneliiiPdS_S_S_S_S_,"",@"SHT_CUDA_INFO"
	.sectionflags	@""
	.align	4


	//----- nvinfo : EIATTR_CUDA_API_VERSION
	.align		4
        /*0000*/ 	.byte	0x04, 0x37
        /*0002*/ 	.short	(.L_7 - .L_6)
.L_6:
        /*0004*/ 	.word	0x00000082


	//----- nvinfo : EIATTR_KPARAM_INFO
	.align		4
.L_7:
        /*0008*/ 	.byte	0x04, 0x17
        /*000a*/ 	.short	(.L_9 - .L_8)
.L_8:
        /*000c*/ 	.word	0x00000000
        /*0010*/ 	.short	0x0008
        /*0012*/ 	.short	0x0038
        /*0014*/ 	.byte	0x00, 0xf5, 0x21, 0x00


	//----- nvinfo : EIATTR_KPARAM_INFO
	.align		4
.L_9:
        /*0018*/ 	.byte	0x04, 0x17
        /*001a*/ 	.short	(.L_11 - .L_10)
.L_10:
        /*001c*/ 	.word	0x00000000
        /*0020*/ 	.short	0x0007
        /*0022*/ 	.short	0x0030
        /*0024*/ 	.byte	0x00, 0xf5, 0x21, 0x00


	//----- nvinfo : EIATTR_KPARAM_INFO
	.align		4
.L_11:
        /*0028*/ 	.byte	0x04, 0x17
        /*002a*/ 	.short	(.L_13 - .L_12)
.L_12:
        /*002c*/ 	.word	0x00000000
        /*0030*/ 	.short	0x0006
        /*0032*/ 	.short	0x0028
        /*0034*/ 	.byte	0x00, 0xf5, 0x21, 0x00


	//----- nvinfo : EIATTR_KPARAM_INFO
	.align		4
.L_13:
        /*0038*/ 	.byte	0x04, 0x17
        /*003a*/ 	.short	(.L_15 - .L_14)
.L_14:
        /*003c*/ 	.word	0x00000000
        /*0040*/ 	.short	0x0005
        /*0042*/ 	.short	0x0020
        /*0044*/ 	.byte	0x00, 0xf5, 0x21, 0x00


	//----- nvinfo : EIATTR_KPARAM_INFO
	.align		4
.L_15:
        /*0048*/ 	.byte	0x04, 0x17
        /*004a*/ 	.short	(.L_17 - .L_16)
.L_16:
        /*004c*/ 	.word	0x00000000
        /*0050*/ 	.short	0x0004
        /*0052*/ 	.short	0x0018
        /*0054*/ 	.byte	0x00, 0xf5, 0x21, 0x00


	//----- nvinfo : EIATTR_KPARAM_INFO
	.align		4
.L_17:
        /*0058*/ 	.byte	0x04, 0x17
        /*005a*/ 	.short	(.L_19 - .L_18)
.L_18:
        /*005c*/ 	.word	0x00000000
        /*0060*/ 	.short	0x0003
        /*0062*/ 	.short	0x0010
        /*0064*/ 	.byte	0x00, 0xf5, 0x21, 0x00


	//----- nvinfo : EIATTR_KPARAM_INFO
	.align		4
.L_19:
        /*0068*/ 	.byte	0x04, 0x17
        /*006a*/ 	.short	(.L_21 - .L_20)
.L_20:
        /*006c*/ 	.word	0x00000000
        /*0070*/ 	.short	0x0002
        /*0072*/ 	.short	0x0008
        /*0074*/ 	.byte	0x00, 0xf0, 0x11, 0x00


	//----- nvinfo : EIATTR_KPARAM_INFO
	.align		4
.L_21:
        /*0078*/ 	.byte	0x04, 0x17
        /*007a*/ 	.short	(.L_23 - .L_22)
.L_22:
        /*007c*/ 	.word	0x00000000
        /*0080*/ 	.short	0x0001
        /*0082*/ 	.short	0x0004
        /*0084*/ 	.byte	0x00, 0xf0, 0x11, 0x00


	//----- nvinfo : EIATTR_KPARAM_INFO
	.align		4
.L_23:
        /*0088*/ 	.byte	0x04, 0x17
        /*008a*/ 	.short	(.L_25 - .L_24)
.L_24:
        /*008c*/ 	.word	0x00000000
        /*0090*/ 	.short	0x0000
        /*0092*/ 	.short	0x0000
        /*0094*/ 	.byte	0x00, 0xf0, 0x11, 0x00


	//----- nvinfo : EIATTR_SPARSE_MMA_MASK
	.align		4
.L_25:
        /*0098*/ 	.byte	0x03, 0x50
        /*009a*/ 	.short	0x0000


	//----- nvinfo : EIATTR_MAXREG_COUNT
	.align		4
        /*009c*/ 	.byte	0x03, 0x1b
        /*009e*/ 	.short	0x00ff


	//----- nvinfo : EIATTR_NUM_BARRIERS
	.align		4
        /*00a0*/ 	.byte	0x02, 0x4c
        /*00a2*/ 	.byte	0x01
	.zero		1


	//----- nvinfo : EIATTR_MERCURY_ISA_VERSION
	.align		4
        /*00a4*/ 	.byte	0x03, 0x5f
        /*00a6*/ 	.short	0x0101


	//----- nvinfo : EIATTR_VRC_CTA_INIT_COUNT
	.align		4
        /*00a8*/ 	.byte	0x02, 0x4a
	.zero		1
	.zero		1


	//----- nvinfo : EIATTR_EXIT_INSTR_OFFSETS
	.align		4
        /*00ac*/ 	.byte	0x04, 0x1c
        /*00ae*/ 	.short	(.L_27 - .L_26)


	//   ....[0]....
.L_26:
        /*00b0*/ 	.word	0x00000160


	//   ....[1]....
        /*00b4*/ 	.word	0x00000200


	//----- nvinfo : EIATTR_CBANK_PARAM_SIZE
	.align		4
.L_27:
        /*00b8*/ 	.byte	0x03, 0x19
        /*00ba*/ 	.short	0x0040


	//----- nvinfo : EIATTR_PARAM_CBANK
	.align		4
        /*00bc*/ 	.byte	0x04, 0x0a
        /*00be*/ 	.short	(.L_29 - .L_28)
	.align		4
.L_28:
        /*00c0*/ 	.word	index@(.nv.constant0._Z17no_0e_tmpE_kerneliiiPdS_S_S_S_S_)
        /*00c4*/ 	.short	0x0380
        /*00c6*/ 	.short	0x0040


	//----- nvinfo : EIATTR_SW_WAR
	.align		4
.L_29:
        /*00c8*/ 	.byte	0x04, 0x36
        /*00ca*/ 	.short	(.L_31 - .L_30)
.L_30:
        /*00cc*/ 	.word	0x00000008
.L_31:


//--------------------- .nv.callgraph             --------------------------
	.section	.nv.callgraph,"",@"SHT_CUDA_CALLGRAPH"
	.align	4
	.sectionentsize	8
	.align		4
        /*0000*/ 	.word	0x00000000
	.align		4
        /*0004*/ 	.word	0xffffffff
	.align		4
        /*0008*/ 	.word	0x00000000
	.align		4
        /*000c*/ 	.word	0xfffffffe
	.align		4
        /*0010*/ 	.word	0x00000000
	.align		4
        /*0014*/ 	.word	0xfffffffd
	.align		4
        /*0018*/ 	.word	0x00000000
	.align		4
        /*001c*/ 	.word	0xfffffffc


//--------------------- .text._Z17no_0e_tmpE_kerneliiiPdS_S_S_S_S_ --------------------------
	.section	.text._Z17no_0e_tmpE_kerneliiiPdS_S_S_S_S_,"ax",@progbits
	.align	128
        .global         _Z17no_0e_tmpE_kerneliiiPdS_S_S_S_S_
        .type           _Z17no_0e_tmpE_kerneliiiPdS_S_S_S_S_,@function
        .size           _Z17no_0e_tmpE_kerneliiiPdS_S_S_S_S_,(.L_x_3 - _Z17no_0e_tmpE_kerneliiiPdS_S_S_S_S_)
        .other          _Z17no_0e_tmpE_kerneliiiPdS_S_S_S_S_,@"STO_CUDA_ENTRY STV_DEFAULT"
_Z17no_0e_tmpE_kerneliiiPdS_S_S_S_S_:
.text._Z17no_0e_tmpE_kerneliiiPdS_S_S_S_S_:
[----:B------:R-:W-:Y:S01]  /*0000*/  LDC R1, c[0x0][0x37c] ;  /* 0x0000df00ff017b82 */ /* 0x000fe20000000800 */
[----:B------:R-:W0:Y:S07]  /*0010*/  S2R R0, SR_TID.X ;  /* 0x0000000000007919 */ /* 0x000e2e0000002100 */
[----:B------:R-:W1:Y:S01]  /*0020*/  S2UR UR5, SR_CgaCtaId ;  /* 0x00000000000579c3 */ /* 0x000e620000008800 */
[----:B------:R-:W-:Y:S01]  /*0030*/  UMOV UR4, 0x400 ;  /* 0x0000040000047882 */ /* 0x000fe20000000000 */
[----:B------:R-:W2:Y:S02]  /*0040*/  LDCU UR6, c[0x0][0x360] ;  /* 0x00006c00ff0677ac */ /* 0x000ea40008000800 */
[----:B--2---:R-:W-:-:S02]  /*0050*/  UISETP.GE.U32.AND UP0, UPT, UR6, 0x2, UPT ;  /* 0x000000020600788c */ /* 0x004fc4000bf06070 */
[----:B-1----:R-:W-:-:S06]  /*0060*/  ULEA UR4, UR5, UR4, 0x18 ;  /* 0x0000000405047291 */ /* 0x002fcc000f8ec0ff */
[C---:B0-----:R-:W-:Y:S02]  /*0070*/  LEA R5, R0.reuse, UR4, 0x3 ;  /* 0x0000000400057c11 */ /* 0x041fe4000f8e18ff */
[----:B------:R-:W-:-:S03]  /*0080*/  ISETP.NE.AND P1, PT, R0, RZ, PT ;  /* 0x000000ff0000720c */ /* 0x000fc60003f25270 */
[----:B------:R0:W-:Y:S01]  /*0090*/  STS.64 [R5], RZ ;  /* 0x000000ff05007388 */ /* 0x0001e20000000a00 */
[----:B------:R-:W-:Y:S06]  /*00a0*/  BAR.SYNC.DEFER_BLOCKING 0x0 ;  /* 0x0000000000007b1d */ /* 0x000fec0000010000 */
[----:B------:R-:W-:Y:S05]  /*00b0*/  BRA.U !UP0, `(.L_x_0) ;  /* 0x0000000108287547 */ /* 0x000fea000b800000 */
[----:B------:R-:W-:-:S05]  /*00c0*/  UMOV UR4, UR6 ;  /* 0x0000000600047c82 */ /* 0x000fca0008000000 */
.L_x_1:
[----:B------:R-:W-:Y:S02]  /*00d0*/  USHF.R.U32.HI UR5, URZ, 0x1, UR4 ;  /* 0x00000001ff057899 */ /* 0x000fe40008011604 */
[----:B------:R-:W-:-:S04]  /*00e0*/  UISETP.GT.U32.AND UP0, UPT, UR4, 0x3, UPT ;  /* 0x000000030400788c */ /* 0x000fc8000bf04070 */
[----:B------:R-:W-:Y:S01]  /*00f0*/  ISETP.GE.U32.AND P0, PT, R0, UR5, PT ;  /* 0x0000000500007c0c */ /* 0x000fe2000bf06070 */
[----:B------:R-:W-:-:S12]  /*0100*/  UMOV UR4, UR5 ;  /* 0x0000000500047c82 */ /* 0x000fd80008000000 */
[----:B-1----:R-:W1:Y:S02]  /*0110*/  @!P0 LDS.64 R2, [R5] ;  /* 0x0000000005028984 */ /* 0x002e640000000a00 */
[----:B-1----:R-:W-:-:S07]  /*0120*/  @!P0 DADD R2, RZ, R2 ;  /* 0x00000000ff028229 */ /* 0x002fce0000000002 */
[----:B------:R1:W-:Y:S01]  /*0130*/  @!P0 STS.64 [R5], R2 ;  /* 0x0000000205008388 */ /* 0x0003e20000000a00 */
[----:B------:R-:W-:Y:S06]  /*0140*/  BAR.SYNC.DEFER_BLOCKING 0x0 ;  /* 0x0000000000007b1d */ /* 0x000fec0000010000 */
[----:B------:R-:W-:Y:S05]  /*0150*/  BRA.U UP0, `(.L_x_1) ;  /* 0xfffffffd00dc7547 */ /* 0x000fea000b83ffff */
.L_x_0:
[----:B------:R-:W-:Y:S05]  /*0160*/  @P1 EXIT ;  /* 0x000000000000194d */ /* 0x000fea0003800000 */
[----:B------:R-:W2:Y:S01]  /*0170*/  S2UR UR5, SR_CgaCtaId ;  /* 0x00000000000579c3 */ /* 0x000ea20000008800 */
[----:B------:R-:W-:Y:S01]  /*0180*/  UMOV UR4, 0x400 ;  /* 0x0000040000047882 */ /* 0x000fe20000000000 */
[----:B------:R-:W3:Y:S06]  /*0190*/  S2R R7, SR_CTAID.X ;  /* 0x0000000000077919 */ /* 0x000eec0000002500 */
[----:B01----:R-:W3:Y:S01]  /*01a0*/  LDC.64 R4, c[0x0][0x3b8] ;  /* 0x0000ee00ff047b82 */ /* 0x003ee20000000a00 */
[----:B--2---:R-:W-:-:S09]  /*01b0*/  ULEA UR4, UR5, UR4, 0x18 ;  /* 0x0000000405047291 */ /* 0x004fd2000f8ec0ff */
[----:B------:R-:W0:Y:S01]  /*01c0*/  LDS.64 R2, [UR4] ;  /* 0x00000004ff027984 */ /* 0x000e220008000a00 */
[----:B---3--:R-:W-:Y:S01]  /*01d0*/  IMAD.WIDE.U32 R4, R7, 0x8, R4 ;  /* 0x0000000807047825 */ /* 0x008fe200078e0004 */
[----:B------:R-:W0:Y:S04]  /*01e0*/  LDCU.64 UR4, c[0x0][0x358] ;  /* 0x00006b00ff0477ac */ /* 0x000e280008000a00 */
[----:B0-----:R-:W-:Y:S01]  /*01f0*/  STG.E.64 desc[UR4][R4.64], R2 ;  /* 0x0000000204007986 */ /* 0x001fe2000c101b04 */
[----:B------:R-:W-:Y:S05]  /*0200*/  EXIT ;  /* 0x000000000000794d */ /* 0x000fea0003800000 */
.L_x_2:
[----:B------:R-:W-:-:S00]  /*0210*/  BRA `(.L_x_2) ;  /* 0xfffffffc00fc7947 */ /* 0x000fc0000383ffff */
[----:B------:R-:W-:-:S00]  /*0220*/  NOP ;  /* 0x0000000000007918 */ /* 0x000fc00000000000 */
        /* <DEDUP_REMOVED lines=13> */
.L_x_3:


//--------------------- .nv.shared._Z17no_0e_tmpE_kerneliiiPdS_S_S_S_S_ --------------------------
	.section	.nv.shared._Z17no_0e_tmpE_kerneliiiPdS_S_S_S_S_,"aw",@nobits
	.sectionflags	@""
	.align	16
	.zero		1024


//--------------------- .nv.shared.reserved.0     --------------------------
	.section	.nv.shared.reserved.0,"aw",@nobits
	.weak		__nv_reservedSMEM_offset_0_alias
	.size		__nv_reservedSMEM_offset_0_alias, 0, 64
	.other		__nv_reservedSMEM_offset_0_alias,@"STO_CUDA_RESERVED_SHARED STV_DEFAULT"
__nv_reservedSMEM_offset_0_alias:
	.zero		0
	.zero		64


//--------------------- .nv.constant0._Z17no_0e_tmpE_kerneliiiPdS_S_S_S_S_ --------------------------
	.section	.nv.constant0._Z17no_0e_tmpE_kerneliiiPdS_S_S_S_S_,"a",@progbits
	.sectionflags	@""
	.align	4
.nv.constant0._Z17no_0e_tmpE_kerneliiiPdS_S_S_S_S_:
	.zero		960


//--------------------- SYMBOLS --------------------------

	.type		.nv.reservedSmem.offset0,@object
	.size		.nv.reservedSmem.offset0,0x4
	.type		.nv.reservedSmem.cap,@object
	.size		.nv.reservedSmem.cap,0x4
